	.headerflags	@"EF_CUDA_TEXMODE_UNIFIED EF_CUDA_64BIT_ADDRESS EF_CUDA_ACCELERATORS EF_CUDA_SM90 EF_CUDA_VIRTUAL_SM(EF_CUDA_SM90)"
	.elftype	@"ET_EXEC"


//--------------------- .nv.info                  --------------------------
	.section	.nv.info,"",@"SHT_CUDA_INFO"
	.align	4


	//----- nvinfo : EIATTR_REGCOUNT
	.align		4
        /*0000*/ 	.byte	0x04, 0x2f
        /*0002*/ 	.short	(.L_2 - .L_1)
	.align		4
.L_1:
        /*0004*/ 	.word	index@(triton_poi_fused_native_group_norm_relu_23)
        /*0008*/ 	.word	0x00000018


	//----- nvinfo : EIATTR_MIN_STACK_SIZE
	.align		4
.L_2:
        /*000c*/ 	.byte	0x04, 0x12
        /*000e*/ 	.short	(.L_4 - .L_3)
	.align		4
.L_3:
        /*0010*/ 	.word	index@(triton_poi_fused_native_group_norm_relu_23)
        /*0014*/ 	.word	0x00000000


	//----- nvinfo : EIATTR_FRAME_SIZE
	.align		4
.L_4:
        /*0018*/ 	.byte	0x04, 0x11
        /*001a*/ 	.short	(.L_6 - .L_5)
	.align		4
.L_5:
        /*001c*/ 	.word	index@(triton_poi_fused_native_group_norm_relu_23)
        /*0020*/ 	.word	0x00000000


	//----- nvinfo : EIATTR_MIN_STACK_SIZE
	.align		4
.L_6:
        /*0024*/ 	.byte	0x04, 0x12
        /*0026*/ 	.short	(.L_8 - .L_7)
	.align		4
.L_7:
        /*0028*/ 	.word	index@(triton_poi_fused_native_group_norm_relu_23)
        /*002c*/ 	.word	0x00000000
.L_8:


//--------------------- .nv.info.triton_poi_fused_native_group_norm_relu_23 --------------------------
	.section	.nv.info.triton_poi_fused_native_group_norm_relu_23,"",@"SHT_CUDA_INFO"
	.sectionflags	@""
	.align	4


	//----- nvinfo : EIATTR_CUDA_API_VERSION
	.align		4
        /*0000*/ 	.byte	0x04, 0x37
        /*0002*/ 	.short	(.L_10 - .L_9)
.L_9:
        /*0004*/ 	.word	0x0000007c


	//----- nvinfo : EIATTR_KPARAM_INFO
	.align		4
.L_10:
        /*0008*/ 	.byte	0x04, 0x17
        /*000a*/ 	.short	(.L_12 - .L_11)
.L_11:
        /*000c*/ 	.word	0x00000000
        /*0010*/ 	.short	0x0006
        /*0012*/ 	.short	0x0030
        /*0014*/ 	.byte	0x00, 0xf0, 0x11, 0x00


	//----- nvinfo : EIATTR_KPARAM_INFO
	.align		4
.L_12:
        /*0018*/ 	.byte	0x04, 0x17
        /*001a*/ 	.short	(.L_14 - .L_13)
.L_13:
        /*001c*/ 	.word	0x00000000
        /*0020*/ 	.short	0x0005
        /*0022*/ 	.short	0x0028
        /*0024*/ 	.byte	0x00, 0xf4, 0x21, 0x00


	//----- nvinfo : EIATTR_KPARAM_INFO
	.align		4
.L_14:
        /*0028*/ 	.byte	0x04, 0x17
        /*002a*/ 	.short	(.L_16 - .L_15)
.L_15:
        /*002c*/ 	.word	0x00000000
        /*0030*/ 	.short	0x0004
        /*0032*/ 	.short	0x0020
        /*0034*/ 	.byte	0x00, 0xf4, 0x21, 0x00


	//----- nvinfo : EIATTR_KPARAM_INFO
	.align		4
.L_16:
        /*0038*/ 	.byte	0x04, 0x17
        /*003a*/ 	.short	(.L_18 - .L_17)
.L_17:
        /*003c*/ 	.word	0x00000000
        /*0040*/ 	.short	0x0003
        /*0042*/ 	.short	0x0018
        /*0044*/ 	.byte	0x00, 0xf4, 0x21, 0x00


	//----- nvinfo : EIATTR_KPARAM_INFO
	.align		4
.L_18:
        /*0048*/ 	.byte	0x04, 0x17
        /*004a*/ 	.short	(.L_20 - .L_19)
.L_19:
        /*004c*/ 	.word	0x00000000
        /*0050*/ 	.short	0x0002
        /*0052*/ 	.short	0x0010
        /*0054*/ 	.byte	0x00, 0xf4, 0x21, 0x00


	//----- nvinfo : EIATTR_KPARAM_INFO
	.align		4
.L_20:
        /*0058*/ 	.byte	0x04, 0x17
        /*005a*/ 	.short	(.L_22 - .L_21)
.L_21:
        /*005c*/ 	.word	0x00000000
        /*0060*/ 	.short	0x0001
        /*0062*/ 	.short	0x0008
        /*0064*/ 	.byte	0x00, 0xf4, 0x21, 0x00


	//----- nvinfo : EIATTR_KPARAM_INFO
	.align		4
.L_22:
        /*0068*/ 	.byte	0x04, 0x17
        /*006a*/ 	.short	(.L_24 - .L_23)
.L_23:
        /*006c*/ 	.word	0x00000000
        /*0070*/ 	.short	0x0000
        /*0072*/ 	.short	0x0000
        /*0074*/ 	.byte	0x00, 0xf4, 0x21, 0x00


	//----- nvinfo : EIATTR_SPARSE_MMA_MASK
	.align		4
.L_24:
        /*0078*/ 	.byte	0x03, 0x50
        /*007a*/ 	.short	0x0000


	//----- nvinfo : EIATTR_MAXREG_COUNT
	.align		4
        /*007c*/ 	.byte	0x03, 0x1b
        /*007e*/ 	.short	0x00ff


	//----- nvinfo : EIATTR_EXIT_INSTR_OFFSETS
	.align		4
        /*0080*/ 	.byte	0x04, 0x1c
        /*0082*/ 	.short	(.L_26 - .L_25)


	//   ....[0]....
.L_25:
        /*0084*/ 	.word	0x00000460


	//----- nvinfo : EIATTR_REQNTID
	.align		4
.L_26:
        /*0088*/ 	.byte	0x04, 0x10
        /*008a*/ 	.short	(.L_28 - .L_27)
.L_27:
        /*008c*/ 	.word	0x00000100
        /*0090*/ 	.word	0x00000001
        /*0094*/ 	.word	0x00000001


	//----- nvinfo : EIATTR_CBANK_PARAM_SIZE
	.align		4
.L_28:
        /*0098*/ 	.byte	0x03, 0x19
        /*009a*/ 	.short	0x0034


	//----- nvinfo : EIATTR_PARAM_CBANK
	.align		4
        /*009c*/ 	.byte	0x04, 0x0a
        /*009e*/ 	.short	(.L_30 - .L_29)
	.align		4
.L_29:
        /*00a0*/ 	.word	index@(.nv.constant0.triton_poi_fused_native_group_norm_relu_23)
        /*00a4*/ 	.short	0x0210
        /*00a6*/ 	.short	0x0034


	//----- nvinfo : EIATTR_SW_WAR
	.align		4
.L_30:
        /*00a8*/ 	.byte	0x04, 0x36
        /*00aa*/ 	.short	(.L_32 - .L_31)
.L_31:
        /*00ac*/ 	.word	0x00000008
.L_32:


//--------------------- .nv.callgraph             --------------------------
	.section	.nv.callgraph,"",@"SHT_CUDA_CALLGRAPH"
	.align	4
	.sectionentsize	8
	.align		4
        /*0000*/ 	.word	0x00000000
	.align		4
        /*0004*/ 	.word	0xffffffff
	.align		4
        /*0008*/ 	.word	0x00000000
	.align		4
        /*000c*/ 	.word	0xfffffffe
	.align		4
        /*0010*/ 	.word	0x00000000
	.align		4
        /*0014*/ 	.word	0xfffffffd
	.align		4
        /*0018*/ 	.word	0x00000000
	.align		4
        /*001c*/ 	.word	0xfffffffc


//--------------------- .nv.constant4             --------------------------
	.section	.nv.constant4,"a",@progbits
	.align	8
	.align		8
.nv.constant4:
        /*0000*/ 	.dword	_$_str


//--------------------- .text.triton_poi_fused_native_group_norm_relu_23 --------------------------
	.section	.text.triton_poi_fused_native_group_norm_relu_23,"ax",@progbits
	.align	128
        .global         triton_poi_fused_native_group_norm_relu_23
        .type           triton_poi_fused_native_group_norm_relu_23,@function
        .size           triton_poi_fused_native_group_norm_relu_23,(.L_x_1 - triton_poi_fused_native_group_norm_relu_23)
        .other          triton_poi_fused_native_group_norm_relu_23,@"STO_CUDA_ENTRY STV_DEFAULT"
triton_poi_fused_native_group_norm_relu_23:
.text.triton_poi_fused_native_group_norm_relu_23:
[----:B------:R-:W-:Y:S01]  /*0000*/  LDC R1, c[0x0][0x28] ;  /* 0x00000a00ff017b82 */ /* 0x000fe20000000800 */
[----:B------:R-:W1:Y:S07]  /*0010*/  S2R R0, SR_TID.X ;  /* 0x0000000000007919 */ /* 0x000e6e0000002100 */
[----:B------:R-:W2:Y:S01]  /*0020*/  LDC.64 R10, c[0x0][0x220] ;  /* 0x00008800ff0a7b82 */ /* 0x000ea20000000a00 */
[----:B------:R-:W-:Y:S01]  /*0030*/  ULDC.64 UR4, c[0x0][0x208] ;  /* 0x0000820000047ab9 */ /* 0x000fe20000000a00 */
[----:B------:R-:W3:Y:S06]  /*0040*/  S2R R3, SR_CTAID.X ;  /* 0x0000000000037919 */ /* 0x000eec0000002500 */
[----:B------:R-:W4:Y:S08]  /*0050*/  LDC.64 R8, c[0x0][0x218] ;  /* 0x00008600ff087b82 */ /* 0x000f300000000a00 */
[----:B------:R-:W5:Y:S01]  /*0060*/  LDC.64 R12, c[0x0][0x210] ;  /* 0x00008400ff0c7b82 */ /* 0x000f620000000a00 */
[----:B-1----:R-:W-:-:S05]  /*0070*/  IMAD.SHL.U32 R0, R0, 0x2, RZ ;  /* 0x0000000200007824 */ /* 0x002fca00078e00ff */
[----:B------:R-:W-:-:S05]  /*0080*/  LOP3.LUT R0, R0, 0x1fe, RZ, 0xc0, !PT ;  /* 0x000001fe00007812 */ /* 0x000fca00078ec0ff */
[----:B---3--:R-:W-:-:S04]  /*0090*/  IMAD R0, R3, 0x200, R0 ;  /* 0x0000020003007824 */ /* 0x008fc800078e0200 */
[----:B------:R-:W-:Y:S01]  /*00a0*/  IMAD.HI R3, R0, 0x2aaaaaab, RZ ;  /* 0x2aaaaaab00037827 */ /* 0x000fe200078e02ff */
[----:B------:R-:W-:-:S04]  /*00b0*/  IADD3 R2, R0, 0x1, RZ ;  /* 0x0000000100027810 */ /* 0x000fc80007ffe0ff */
[----:B------:R-:W-:Y:S01]  /*00c0*/  SHF.R.U32.HI R4, RZ, 0x1f, R3 ;  /* 0x0000001fff047819 */ /* 0x000fe20000011603 */
[----:B------:R-:W-:-:S03]  /*00d0*/  IMAD.HI R5, R2, 0x2aaaaaab, RZ ;  /* 0x2aaaaaab02057827 */ /* 0x000fc600078e02ff */
[CC--:B------:R-:W-:Y:S02]  /*00e0*/  LEA.HI R7, R3.reuse, R4.reuse, RZ, 0x1a ;  /* 0x0000000403077211 */ /* 0x0c0fe400078fd0ff */
[----:B------:R-:W-:Y:S02]  /*00f0*/  SHF.R.U32.HI R6, RZ, 0x1f, R5 ;  /* 0x0000001fff067819 */ /* 0x000fe40000011605 */
[----:B------:R-:W-:Y:S01]  /*0100*/  LEA.HI.SX32 R3, R3, R4, 0x10 ;  /* 0x0000000403037211 */ /* 0x000fe200078f82ff */
[----:B------:R-:W-:Y:S01]  /*0110*/  IMAD R7, R7, -0x180, R0 ;  /* 0xfffffe8007077824 */ /* 0x000fe200078e0200 */
[----:B------:R-:W-:-:S05]  /*0120*/  LEA.HI R5, R5, R6, RZ, 0x1a ;  /* 0x0000000605057211 */ /* 0x000fca00078fd0ff */
[----:B------:R-:W-:Y:S01]  /*0130*/  IMAD R5, R5, -0x180, R2 ;  /* 0xfffffe8005057824 */ /* 0x000fe200078e0202 */
[----:B------:R-:W-:-:S04]  /*0140*/  PRMT R2, R7, 0x9910, RZ ;  /* 0x0000991007027816 */ /* 0x000fc800000000ff */
[----:B------:R-:W-:Y:S02]  /*0150*/  PRMT R6, R5, 0x9910, RZ ;  /* 0x0000991005067816 */ /* 0x000fe400000000ff */
[----:B------:R-:W-:Y:S02]  /*0160*/  SHF.R.S32.HI R2, RZ, 0xf, R2 ;  /* 0x0000000fff027819 */ /* 0x000fe40000011402 */
[----:B------:R-:W-:Y:S02]  /*0170*/  SHF.R.S32.HI R6, RZ, 0xf, R6 ;  /* 0x0000000fff067819 */ /* 0x000fe40000011406 */
[----:B------:R-:W-:Y:S02]  /*0180*/  LOP3.LUT R2, R2, 0xffff, RZ, 0xc0, !PT ;  /* 0x0000ffff02027812 */ /* 0x000fe400078ec0ff */
[----:B------:R-:W-:Y:S02]  /*0190*/  LOP3.LUT R6, R6, 0xffff, RZ, 0xc0, !PT ;  /* 0x0000ffff06067812 */ /* 0x000fe400078ec0ff */
[----:B------:R-:W-:-:S02]  /*01a0*/  LEA.HI R2, R2, R7, RZ, 0x15 ;  /* 0x0000000702027211 */ /* 0x000fc400078fa8ff */
[----:B------:R-:W-:Y:S02]  /*01b0*/  LEA.HI R5, R6, R5, RZ, 0x15 ;  /* 0x0000000506057211 */ /* 0x000fe400078fa8ff */
[----:B------:R-:W-:Y:S02]  /*01c0*/  PRMT R2, R2, 0x9910, RZ ;  /* 0x0000991002027816 */ /* 0x000fe400000000ff */
[----:B------:R-:W-:Y:S02]  /*01d0*/  PRMT R5, R5, 0x9910, RZ ;  /* 0x0000991005057816 */ /* 0x000fe400000000ff */
[----:B------:R-:W-:Y:S02]  /*01e0*/  SHF.R.S32.HI R2, RZ, 0x5, R2 ;  /* 0x00000005ff027819 */ /* 0x000fe40000011402 */
[----:B------:R-:W-:Y:S02]  /*01f0*/  SHF.R.S32.HI R5, RZ, 0x5, R5 ;  /* 0x00000005ff057819 */ /* 0x000fe40000011405 */
[----:B------:R-:W-:-:S02]  /*0200*/  PRMT R2, R2, 0x9910, RZ ;  /* 0x0000991002027816 */ /* 0x000fc400000000ff */
[----:B------:R-:W-:-:S03]  /*0210*/  PRMT R4, R5, 0x9910, RZ ;  /* 0x0000991005047816 */ /* 0x000fc600000000ff */
[C---:B------:R-:W-:Y:S02]  /*0220*/  IMAD R15, R3.reuse, 0xc, R2 ;  /* 0x0000000c030f7824 */ /* 0x040fe400078e0202 */
[----:B------:R-:W-:Y:S02]  /*0230*/  IMAD R17, R3, 0xc, R4 ;  /* 0x0000000c03117824 */ /* 0x000fe400078e0204 */
[--C-:B--2---:R-:W-:Y:S01]  /*0240*/  IMAD.WIDE R18, R15, 0x4, R10.reuse ;  /* 0x000000040f127825 */ /* 0x104fe200078e020a */
[----:B------:R-:W1:Y:S03]  /*0250*/  LDC.64 R2, c[0x0][0x228] ;  /* 0x00008a00ff027b82 */ /* 0x000e660000000a00 */
[C---:B------:R-:W-:Y:S01]  /*0260*/  IMAD.WIDE R20, R17.reuse, 0x4, R10 ;  /* 0x0000000411147825 */ /* 0x040fe200078e020a */
[----:B------:R-:W2:Y:S04]  /*0270*/  LDG.E.EL R6, desc[UR4][R18.64] ;  /* 0x0000000412067981 */ /* 0x000ea8000c2e1900 */
[----:B------:R-:W3:Y:S01]  /*0280*/  LDC.64 R4, c[0x0][0x230] ;  /* 0x00008c00ff047b82 */ /* 0x000ee20000000a00 */
[----:B------:R-:W2:Y:S01]  /*0290*/  LDG.E.EL R10, desc[UR4][R20.64] ;  /* 0x00000004140a7981 */ /* 0x000ea2000c2e1900 */
[----:B----4-:R-:W-:-:S04]  /*02a0*/  IMAD.WIDE R16, R17, 0x4, R8 ;  /* 0x0000000411107825 */ /* 0x010fc800078e0208 */
[----:B------:R-:W-:Y:S02]  /*02b0*/  IMAD.WIDE R14, R15, 0x4, R8 ;  /* 0x000000040f0e7825 */ /* 0x000fe400078e0208 */
[----:B------:R-:W4:Y:S02]  /*02c0*/  LDG.E.EL R16, desc[UR4][R16.64] ;  /* 0x0000000410107981 */ /* 0x000f24000c2e1900 */
[----:B-----5:R-:W-:Y:S02]  /*02d0*/  IMAD.WIDE R12, R0, 0x4, R12 ;  /* 0x00000004000c7825 */ /* 0x020fe400078e020c */
[----:B------:R-:W5:Y:S04]  /*02e0*/  LDG.E.EL R11, desc[UR4][R14.64] ;  /* 0x000000040e0b7981 */ /* 0x000f68000c2e1900 */
[----:B------:R-:W5:Y:S01]  /*02f0*/  LDG.E.64 R8, desc[UR4][R12.64] ;  /* 0x000000040c087981 */ /* 0x000f62000c1e1b00 */
[----:B-1----:R-:W-:-:S06]  /*0300*/  IMAD.WIDE R2, R7, 0x4, R2 ;  /* 0x0000000407027825 */ /* 0x002fcc00078e0202 */
[----:B------:R-:W4:Y:S01]  /*0310*/  LDG.E.EL.64 R2, desc[UR4][R2.64] ;  /* 0x0000000402027981 */ /* 0x000f22000c2e1b00 */
[----:B---3--:R-:W-:-:S06]  /*0320*/  IMAD.WIDE R4, R7, 0x4, R4 ;  /* 0x0000000407047825 */ /* 0x008fcc00078e0204 */
[----:B------:R-:W3:Y:S01]  /*0330*/  LDG.E.EL.64 R4, desc[UR4][R4.64] ;  /* 0x0000000404047981 */ /* 0x000ee2000c2e1b00 */
[----:B------:R-:W-:-:S04]  /*0340*/  IMAD.MOV.U32 R7, RZ, RZ, 0x38000000 ;  /* 0x38000000ff077424 */ /* 0x000fc800078e00ff */
[-C--:B--2---:R-:W-:Y:S01]  /*0350*/  FFMA R18, R6, R7.reuse, 9.9999997473787516356e-06 ;  /* 0x3727c5ac06127423 */ /* 0x084fe20000000007 */
[----:B------:R-:W-:-:S05]  /*0360*/  FFMA R10, R10, R7, 9.9999997473787516356e-06 ;  /* 0x3727c5ac0a0a7423 */ /* 0x000fca0000000007 */
[----:B------:R-:W1:Y:S01]  /*0370*/  MUFU.RSQ R18, R18 ;  /* 0x0000001200127308 */ /* 0x000e620000001400 */
[----:B------:R-:W2:Y:S07]  /*0380*/  LDC.64 R6, c[0x0][0x238] ;  /* 0x00008e00ff067b82 */ /* 0x000eae0000000a00 */
[----:B------:R-:W4:Y:S01]  /*0390*/  MUFU.RSQ R10, R10 ;  /* 0x0000000a000a7308 */ /* 0x000f220000001400 */
[----:B-----5:R-:W-:Y:S01]  /*03a0*/  FADD R11, R8, -R11 ;  /* 0x8000000b080b7221 */ /* 0x020fe20000000000 */
[----:B----4-:R-:W-:-:S03]  /*03b0*/  FADD R9, R9, -R16 ;  /* 0x8000001009097221 */ /* 0x010fc60000000000 */
[----:B-1----:R-:W-:Y:S01]  /*03c0*/  FMUL R11, R18, R11 ;  /* 0x0000000b120b7220 */ /* 0x002fe20000400000 */
[----:B0-----:R-:W-:-:S03]  /*03d0*/  FMUL R8, R10, R9 ;  /* 0x000000090a087220 */ /* 0x001fc60000400000 */
[----:B---3--:R-:W-:Y:S01]  /*03e0*/  FFMA R2, R2, R11, R4 ;  /* 0x0000000b02027223 */ /* 0x008fe20000000004 */
[----:B------:R-:W-:-:S04]  /*03f0*/  FFMA R3, R3, R8, R5 ;  /* 0x0000000803037223 */ /* 0x000fc80000000005 */
[----:B------:R-:W-:Y:S02]  /*0400*/  FSETP.GEU.AND P0, PT, R2, RZ, PT ;  /* 0x000000ff0200720b */ /* 0x000fe40003f0e000 */
[C---:B------:R-:W-:Y:S01]  /*0410*/  FSETP.GEU.AND P1, PT, R3.reuse, RZ, PT ;  /* 0x000000ff0300720b */ /* 0x040fe20003f2e000 */
[----:B--2---:R-:W-:Y:S01]  /*0420*/  IMAD.WIDE R6, R0, 0x4, R6 ;  /* 0x0000000400067825 */ /* 0x004fe200078e0206 */
[----:B------:R-:W-:Y:S02]  /*0430*/  FSEL R2, R2, RZ, P0 ;  /* 0x000000ff02027208 */ /* 0x000fe40000000000 */
[----:B------:R-:W-:-:S05]  /*0440*/  FSEL R3, R3, RZ, P1 ;  /* 0x000000ff03037208 */ /* 0x000fca0000800000 */
[----:B------:R-:W-:Y:S01]  /*0450*/  STG.E.64 desc[UR4][R6.64], R2 ;  /* 0x0000000206007986 */ /* 0x000fe2000c101b04 */
[----:B------:R-:W-:Y:S05]  /*0460*/  EXIT ;  /* 0x000000000000794d */ /* 0x000fea0003800000 */
.L_x_0:
[----:B------:R-:W-:-:S00]  /*0470*/  BRA `(.L_x_0) ;  /* 0xfffffffc00fc7947 */ /* 0x000fc0000383ffff */
[----:B------:R-:W-:-:S00]  /*0480*/  NOP ;  /* 0x0000000000007918 */ /* 0x000fc00000000000 */
[----:B------:R-:W-:-:S00]  /*0490*/  NOP ;  /* 0x0000000000007918 */ /* 0x000fc00000000000 */
[----:B------:R-:W-:-:S00]  /*04a0*/  NOP ;  /* 0x0000000000007918 */ /* 0x000fc00000000000 */
[----:B------:R-:W-:-:S00]  /*04b0*/  NOP ;  /* 0x0000000000007918 */ /* 0x000fc00000000000 */
[----:B------:R-:W-:-:S00]  /*04c0*/  NOP ;  /* 0x0000000000007918 */ /* 0x000fc00000000000 */
[----:B------:R-:W-:-:S00]  /*04d0*/  NOP ;  /* 0x0000000000007918 */ /* 0x000fc00000000000 */
[----:B------:R-:W-:-:S00]  /*04e0*/  NOP ;  /* 0x0000000000007918 */ /* 0x000fc00000000000 */
[----:B------:R-:W-:-:S00]  /*04f0*/  NOP ;  /* 0x0000000000007918 */ /* 0x000fc00000000000 */
.L_x_1:


//--------------------- .nv.global.init           --------------------------
	.section	.nv.global.init,"aw",@progbits
.nv.global.init:
	.type		_$_str,@object
	.size		_$_str,(.L_0 - _$_str)
_$_str:
        /*0000*/ 	.byte	0x5f, 0x5f, 0x43, 0x55, 0x44, 0x41, 0x5f, 0x46, 0x54, 0x5a, 0x00
.L_0:


//--------------------- .nv.constant0.triton_poi_fused_native_group_norm_relu_23 --------------------------
	.section	.nv.constant0.triton_poi_fused_native_group_norm_relu_23,"a",@progbits
	.sectionflags	@""
	.align	4
.nv.constant0.triton_poi_fused_native_group_norm_relu_23:
	.zero		580
